	.headerflags	@"EF_CUDA_TEXMODE_UNIFIED EF_CUDA_64BIT_ADDRESS EF_CUDA_ACCELERATORS EF_CUDA_SM90 EF_CUDA_VIRTUAL_SM(EF_CUDA_SM90)"
	.elftype	@"ET_EXEC"


//--------------------- .nv.info                  --------------------------
	.section	.nv.info,"",@"SHT_CUDA_INFO"
	.align	4


	//----- nvinfo : EIATTR_REGCOUNT
	.align		4
        /*0000*/ 	.byte	0x04, 0x2f
        /*0002*/ 	.short	(.L_2 - .L_1)
	.align		4
.L_1:
        /*0004*/ 	.word	index@(triton_poi_fused__to_copy_clamp_floor_sub_38)
        /*0008*/ 	.word	0x00000008


	//----- nvinfo : EIATTR_MIN_STACK_SIZE
	.align		4
.L_2:
        /*000c*/ 	.byte	0x04, 0x12
        /*000e*/ 	.short	(.L_4 - .L_3)
	.align		4
.L_3:
        /*0010*/ 	.word	index@(triton_poi_fused__to_copy_clamp_floor_sub_38)
        /*0014*/ 	.word	0x00000000


	//----- nvinfo : EIATTR_FRAME_SIZE
	.align		4
.L_4:
        /*0018*/ 	.byte	0x04, 0x11
        /*001a*/ 	.short	(.L_6 - .L_5)
	.align		4
.L_5:
        /*001c*/ 	.word	index@(triton_poi_fused__to_copy_clamp_floor_sub_38)
        /*0020*/ 	.word	0x00000000


	//----- nvinfo : EIATTR_MIN_STACK_SIZE
	.align		4
.L_6:
        /*0024*/ 	.byte	0x04, 0x12
        /*0026*/ 	.short	(.L_8 - .L_7)
	.align		4
.L_7:
        /*0028*/ 	.word	index@(triton_poi_fused__to_copy_clamp_floor_sub_38)
        /*002c*/ 	.word	0x00000000
.L_8:


//--------------------- .nv.info.triton_poi_fused__to_copy_clamp_floor_sub_38 --------------------------
	.section	.nv.info.triton_poi_fused__to_copy_clamp_floor_sub_38,"",@"SHT_CUDA_INFO"
	.sectionflags	@""
	.align	4


	//----- nvinfo : EIATTR_CUDA_API_VERSION
	.align		4
        /*0000*/ 	.byte	0x04, 0x37
        /*0002*/ 	.short	(.L_10 - .L_9)
.L_9:
        /*0004*/ 	.word	0x0000007c


	//----- nvinfo : EIATTR_KPARAM_INFO
	.align		4
.L_10:
        /*0008*/ 	.byte	0x04, 0x17
        /*000a*/ 	.short	(.L_12 - .L_11)
.L_11:
        /*000c*/ 	.word	0x00000000
        /*0010*/ 	.short	0x0001
        /*0012*/ 	.short	0x0008
        /*0014*/ 	.byte	0x00, 0xf0, 0x11, 0x00


	//----- nvinfo : EIATTR_KPARAM_INFO
	.align		4
.L_12:
        /*0018*/ 	.byte	0x04, 0x17
        /*001a*/ 	.short	(.L_14 - .L_13)
.L_13:
        /*001c*/ 	.word	0x00000000
        /*0020*/ 	.short	0x0000
        /*0022*/ 	.short	0x0000
        /*0024*/ 	.byte	0x00, 0xf4, 0x21, 0x00


	//----- nvinfo : EIATTR_SPARSE_MMA_MASK
	.align		4
.L_14:
        /*0028*/ 	.byte	0x03, 0x50
        /*002a*/ 	.short	0x0000


	//----- nvinfo : EIATTR_MAXREG_COUNT
	.align		4
        /*002c*/ 	.byte	0x03, 0x1b
        /*002e*/ 	.short	0x00ff


	//----- nvinfo : EIATTR_EXIT_INSTR_OFFSETS
	.align		4
        /*0030*/ 	.byte	0x04, 0x1c
        /*0032*/ 	.short	(.L_16 - .L_15)


	//   ....[0]....
.L_15:
        /*0034*/ 	.word	0x00000100


	//   ....[1]....
        /*0038*/ 	.word	0x00000130


	//----- nvinfo : EIATTR_REQNTID
	.align		4
.L_16:
        /*003c*/ 	.byte	0x04, 0x10
        /*003e*/ 	.short	(.L_18 - .L_17)
.L_17:
        /*0040*/ 	.word	0x00000020
        /*0044*/ 	.word	0x00000001
        /*0048*/ 	.word	0x00000001


	//----- nvinfo : EIATTR_CBANK_PARAM_SIZE
	.align		4
.L_18:
        /*004c*/ 	.byte	0x03, 0x19
        /*004e*/ 	.short	0x000c


	//----- nvinfo : EIATTR_PARAM_CBANK
	.align		4
        /*0050*/ 	.byte	0x04, 0x0a
        /*0052*/ 	.short	(.L_20 - .L_19)
	.align		4
.L_19:
        /*0054*/ 	.word	index@(.nv.constant0.triton_poi_fused__to_copy_clamp_floor_sub_38)
        /*0058*/ 	.short	0x0210
        /*005a*/ 	.short	0x000c


	//----- nvinfo : EIATTR_SW_WAR
	.align		4
.L_20:
        /*005c*/ 	.byte	0x04, 0x36
        /*005e*/ 	.short	(.L_22 - .L_21)
.L_21:
        /*0060*/ 	.word	0x00000008
.L_22:


//--------------------- .nv.callgraph             --------------------------
	.section	.nv.callgraph,"",@"SHT_CUDA_CALLGRAPH"
	.align	4
	.sectionentsize	8
	.align		4
        /*0000*/ 	.word	0x00000000
	.align		4
        /*0004*/ 	.word	0xffffffff
	.align		4
        /*0008*/ 	.word	0x00000000
	.align		4
        /*000c*/ 	.word	0xfffffffe
	.align		4
        /*0010*/ 	.word	0x00000000
	.align		4
        /*0014*/ 	.word	0xfffffffd
	.align		4
        /*0018*/ 	.word	0x00000000
	.align		4
        /*001c*/ 	.word	0xfffffffc


//--------------------- .nv.constant4             --------------------------
	.section	.nv.constant4,"a",@progbits
	.align	8
	.align		8
.nv.constant4:
        /*0000*/ 	.dword	_$_str


//--------------------- .text.triton_poi_fused__to_copy_clamp_floor_sub_38 --------------------------
	.section	.text.triton_poi_fused__to_copy_clamp_floor_sub_38,"ax",@progbits
	.align	128
        .global         triton_poi_fused__to_copy_clamp_floor_sub_38
        .type           triton_poi_fused__to_copy_clamp_floor_sub_38,@function
        .size           triton_poi_fused__to_copy_clamp_floor_sub_38,(.L_x_1 - triton_poi_fused__to_copy_clamp_floor_sub_38)
        .other          triton_poi_fused__to_copy_clamp_floor_sub_38,@"STO_CUDA_ENTRY STV_DEFAULT"
triton_poi_fused__to_copy_clamp_floor_sub_38:
.text.triton_poi_fused__to_copy_clamp_floor_sub_38:
[----:B------:R-:W0:Y:S02]  /*0000*/  LDC R1, c[0x0][0x28] ;  /* 0x00000a00ff017b82 */ /* 0x000e240000000800 */
[----:B------:R-:W1:Y:S01]  /*0010*/  S2R R4, SR_TID.X ;  /* 0x0000000000047919 */ /* 0x000e620000002100 */
[----:B------:R-:W2:Y:S01]  /*0020*/  LDC.64 R2, c[0x0][0x210] ;  /* 0x00008400ff027b82 */ /* 0x000ea20000000a00 */
[----:B------:R-:W3:Y:S01]  /*0030*/  S2R R5, SR_CTAID.X ;  /* 0x0000000000057919 */ /* 0x000ee20000002500 */
[C---:B-1----:R-:W-:Y:S02]  /*0040*/  LOP3.LUT R0, R4.reuse, 0xf, RZ, 0xc0, !PT ;  /* 0x0000000f04007812 */ /* 0x042fe400078ec0ff */
[----:B------:R-:W-:-:S03]  /*0050*/  LOP3.LUT P0, RZ, R4, 0x10, RZ, 0xc0, !PT ;  /* 0x0000001004ff7812 */ /* 0x000fc6000780c0ff */
[----:B---3--:R-:W-:-:S04]  /*0060*/  IMAD R5, R5, 0x10, R0 ;  /* 0x0000001005057824 */ /* 0x008fc800078e0200 */
[C---:B--2---:R-:W-:Y:S01]  /*0070*/  IMAD.WIDE R2, R5.reuse, 0x8, R2 ;  /* 0x0000000805027825 */ /* 0x044fe200078e0202 */
[----:B------:R-:W-:Y:S02]  /*0080*/  I2FP.F32.S32 R0, R5 ;  /* 0x0000000500007245 */ /* 0x000fe40000201400 */
[----:B------:R-:W-:-:S03]  /*0090*/  ISETP.LT.AND P0, PT, R5, 0x10, !P0 ;  /* 0x000000100500780c */ /* 0x000fc60004701270 */
[----:B------:R-:W-:-:S06]  /*00a0*/  FMUL R0, R0, 0.46666666865348815918 ;  /* 0x3eeeeeef00007820 */ /* 0x000fcc0000400000 */
[----:B------:R-:W1:Y:S02]  /*00b0*/  F2I.FTZ.FLOOR.NTZ R0, R0 ;  /* 0x0000000000007305 */ /* 0x000e640000217100 */
[----:B-1----:R-:W-:-:S04]  /*00c0*/  VIMNMX R4, R0, 0x1, !PT ;  /* 0x0000000100047848 */ /* 0x002fc80007fe0100 */
[----:B------:R-:W-:-:S04]  /*00d0*/  VIMNMX R4, R4, 0x8, PT ;  /* 0x0000000804047848 */ /* 0x000fc80003fe0100 */
[----:B------:R-:W-:-:S05]  /*00e0*/  IADD3 R4, P1, R4, -0x1, RZ ;  /* 0xffffffff04047810 */ /* 0x000fca0007f3e0ff */
[----:B------:R-:W-:Y:S01]  /*00f0*/  IMAD.X R5, RZ, RZ, -0x1, P1 ;  /* 0xffffffffff057424 */ /* 0x000fe200008e06ff */
[----:B------:R-:W-:Y:S07]  /*0100*/  @!P0 EXIT ;  /* 0x000000000000894d */ /* 0x000fee0003800000 */
[----:B------:R-:W-:Y:S02]  /*0110*/  ULDC.64 UR4, c[0x0][0x208] ;  /* 0x0000820000047ab9 */ /* 0x000fe40000000a00 */
[----:B------:R-:W-:Y:S01]  /*0120*/  STG.E.64 desc[UR4][R2.64], R4 ;  /* 0x0000000402007986 */ /* 0x000fe2000c101b04 */
[----:B------:R-:W-:Y:S05]  /*0130*/  EXIT ;  /* 0x000000000000794d */ /* 0x000fea0003800000 */
.L_x_0:
[----:B------:R-:W-:-:S00]  /*0140*/  BRA `(.L_x_0) ;  /* 0xfffffffc00fc7947 */ /* 0x000fc0000383ffff */
[----:B------:R-:W-:-:S00]  /*0150*/  NOP ;  /* 0x0000000000007918 */ /* 0x000fc00000000000 */
        /* <DEDUP_REMOVED lines=10> */
.L_x_1:


//--------------------- .nv.global.init           --------------------------
	.section	.nv.global.init,"aw",@progbits
.nv.global.init:
	.type		_$_str,@object
	.size		_$_str,(.L_0 - _$_str)
_$_str:
        /*0000*/ 	.byte	0x5f, 0x5f, 0x43, 0x55, 0x44, 0x41, 0x5f, 0x46, 0x54, 0x5a, 0x00
.L_0:


//--------------------- .nv.constant0.triton_poi_fused__to_copy_clamp_floor_sub_38 --------------------------
	.section	.nv.constant0.triton_poi_fused__to_copy_clamp_floor_sub_38,"a",@progbits
	.sectionflags	@""
	.align	4
.nv.constant0.triton_poi_fused__to_copy_clamp_floor_sub_38:
	.zero		540
